//
// Generated by NVIDIA NVVM Compiler
//
// Compiler Build ID: CL-36424714
// Cuda compilation tools, release 13.0, V13.0.88
// Based on NVVM 20.0.0
//

.version 9.0
.target sm_100
.address_size 64

	// .globl	_Z10sigmoidActPKfPfi

.visible .entry _Z10sigmoidActPKfPfi(
	.param .u64 .ptr .align 1 _Z10sigmoidActPKfPfi_param_0,
	.param .u64 .ptr .align 1 _Z10sigmoidActPKfPfi_param_1,
	.param .u32 _Z10sigmoidActPKfPfi_param_2
)
{
	.reg .pred 	%p<2>;
	.reg .b32 	%r<8>;
	.reg .b32 	%f<15>;
	.reg .b64 	%rd<8>;

	ld.param.u64 	%rd1, [_Z10sigmoidActPKfPfi_param_0];
	ld.param.u64 	%rd2, [_Z10sigmoidActPKfPfi_param_1];
	ld.param.u32 	%r2, [_Z10sigmoidActPKfPfi_param_2];
	mov.u32 	%r3, %ctaid.x;
	mov.u32 	%r4, %ntid.x;
	mov.u32 	%r5, %tid.x;
	mad.lo.s32 	%r1, %r3, %r4, %r5;
	setp.ge.s32 	%p1, %r1, %r2;
	@%p1 bra 	$L__BB0_2;
	cvta.to.global.u64 	%rd3, %rd1;
	cvta.to.global.u64 	%rd4, %rd2;
	mul.wide.s32 	%rd5, %r1, 4;
	add.s64 	%rd6, %rd3, %rd5;
	ld.global.f32 	%f1, [%rd6];
	fma.rn.f32 	%f2, %f1, 0fBBBB989D, 0f3F000000;
	cvt.sat.f32.f32 	%f3, %f2;
	mov.f32 	%f4, 0f4B400001;
	mov.f32 	%f5, 0f437C0000;
	fma.rm.f32 	%f6, %f3, %f5, %f4;
	add.f32 	%f7, %f6, 0fCB40007F;
	neg.f32 	%f8, %f7;
	fma.rn.f32 	%f9, %f1, 0fBFB8AA3B, %f8;
	fma.rn.f32 	%f10, %f1, 0fB2A57060, %f9;
	mov.b32 	%r6, %f6;
	shl.b32 	%r7, %r6, 23;
	mov.b32 	%f11, %r7;
	ex2.approx.ftz.f32 	%f12, %f10;
	fma.rn.f32 	%f13, %f12, %f11, 0f3F800000;
	rcp.rn.f32 	%f14, %f13;
	add.s64 	%rd7, %rd4, %rd5;
	st.global.f32 	[%rd7], %f14;
$L__BB0_2:
	ret;

}


// ===== COMPILED SASS (sm_100) =====

	.target	sm_100

	.elftype	@"ET_EXEC"


//--------------------- .note.nv.tkinfo           --------------------------
	.section	.note.nv.tkinfo,"",@"SHT_NOTE"
	.sectionflags	@"SHF_NOTE_NV_TKINFO"
	.tkinfo
        /*0018*/ 	.word	0x00000002
        /*0030*/ 	.string	""
        /*0030*/ 	.string	"ptxas"
        /*0030*/ 	.string	"Cuda compilation tools, release 13.0, V13.0.88"
        /*0030*/ 	.string	"Build cuda_13.0.r13.0/compiler.36424714_0"
        /*0030*/ 	.string	"-arch sm_100 -m 64 "



//--------------------- .note.nv.cuinfo           --------------------------
	.section	.note.nv.cuinfo,"",@"SHT_NOTE"
	.sectionflags	@"SHF_NOTE_NV_CUINFO"
        /*0018*/ 	.short	0x0002
        /*001a*/ 	.short	0x0064
        /*001c*/ 	.short	0x0082
	.zero		2


//--------------------- .nv.info                  --------------------------
	.section	.nv.info,"",@"SHT_CUDA_INFO"
	.align	4


	//----- nvinfo : EIATTR_REGCOUNT
	.align		4
        /*0000*/ 	.byte	0x04, 0x2f
        /*0002*/ 	.short	(.L_1 - .L_0)
	.align		4
.L_0:
        /*0004*/ 	.word	index@(_Z10sigmoidActPKfPfi)
        /*0008*/ 	.word	0x0000000e


	//----- nvinfo : EIATTR_FRAME_SIZE
	.align		4
.L_1:
        /*000c*/ 	.byte	0x04, 0x11
        /*000e*/ 	.short	(.L_3 - .L_2)
	.align		4
.L_2:
        /*0010*/ 	.word	index@($__internal_0_$__cuda_sm20_rcp_rn_f32_slowpath)
        /*0014*/ 	.word	0x00000000


	//----- nvinfo : EIATTR_FRAME_SIZE
	.align		4
.L_3:
        /*0018*/ 	.byte	0x04, 0x11
        /*001a*/ 	.short	(.L_5 - .L_4)
	.align		4
.L_4:
        /*001c*/ 	.word	index@(_Z10sigmoidActPKfPfi)
        /*0020*/ 	.word	0x00000000


	//----- nvinfo : EIATTR_MIN_STACK_SIZE
	.align		4
.L_5:
        /*0024*/ 	.byte	0x04, 0x12
        /*0026*/ 	.short	(.L_7 - .L_6)
	.align		4
.L_6:
        /*0028*/ 	.word	index@(_Z10sigmoidActPKfPfi)
        /*002c*/ 	.word	0x00000000
.L_7:


//--------------------- .nv.compat                --------------------------
	.section	.nv.compat,"",@"SHT_CUDA_COMPAT_INFO"
	.align	4
        /*0000*/ 	.byte	0x02, 0x09, 0x00, 0x00, 0x02, 0x02, 0x01, 0x00, 0x02, 0x05, 0x05, 0x00, 0x03, 0x07, 0x01, 0x01
        /*0010*/ 	.byte	0x02, 0x03, 0x00, 0x00, 0x02, 0x06, 0x01, 0x00, 0x04, 0x0b, 0x08, 0x00, 0x09, 0x00, 0x00, 0x00
        /*0020*/ 	.byte	0x00, 0x00, 0x00, 0x00


//--------------------- .nv.info._Z10sigmoidActPKfPfi --------------------------
	.section	.nv.info._Z10sigmoidActPKfPfi,"",@"SHT_CUDA_INFO"
	.sectionflags	@""
	.align	4


	//----- nvinfo : EIATTR_CUDA_API_VERSION
	.align		4
        /*0000*/ 	.byte	0x04, 0x37
        /*0002*/ 	.short	(.L_9 - .L_8)
.L_8:
        /*0004*/ 	.word	0x00000082


	//----- nvinfo : EIATTR_KPARAM_INFO
	.align		4
.L_9:
        /*0008*/ 	.byte	0x04, 0x17
        /*000a*/ 	.short	(.L_11 - .L_10)
.L_10:
        /*000c*/ 	.word	0x00000000
        /*0010*/ 	.short	0x0002
        /*0012*/ 	.short	0x0010
        /*0014*/ 	.byte	0x00, 0xf0, 0x11, 0x00


	//----- nvinfo : EIATTR_KPARAM_INFO
	.align		4
.L_11:
        /*0018*/ 	.byte	0x04, 0x17
        /*001a*/ 	.short	(.L_13 - .L_12)
.L_12:
        /*001c*/ 	.word	0x00000000
        /*0020*/ 	.short	0x0001
        /*0022*/ 	.short	0x0008
        /*0024*/ 	.byte	0x00, 0xf5, 0x21, 0x00


	//----- nvinfo : EIATTR_KPARAM_INFO
	.align		4
.L_13:
        /*0028*/ 	.byte	0x04, 0x17
        /*002a*/ 	.short	(.L_15 - .L_14)
.L_14:
        /*002c*/ 	.word	0x00000000
        /*0030*/ 	.short	0x0000
        /*0032*/ 	.short	0x0000
        /*0034*/ 	.byte	0x00, 0xf5, 0x21, 0x00


	//----- nvinfo : EIATTR_SPARSE_MMA_MASK
	.align		4
.L_15:
        /*0038*/ 	.byte	0x03, 0x50
        /*003a*/ 	.short	0x0000


	//----- nvinfo : EIATTR_MAXREG_COUNT
	.align		4
        /*003c*/ 	.byte	0x03, 0x1b
        /*003e*/ 	.short	0x00ff


	//----- nvinfo : EIATTR_MERCURY_ISA_VERSION
	.align		4
        /*0040*/ 	.byte	0x03, 0x5f
        /*0042*/ 	.short	0x0101


	//----- nvinfo : EIATTR_VRC_CTA_INIT_COUNT
	.align		4
        /*0044*/ 	.byte	0x02, 0x4a
	.zero		1
	.zero		1


	//----- nvinfo : EIATTR_EXIT_INSTR_OFFSETS
	.align		4
        /*0048*/ 	.byte	0x04, 0x1c
        /*004a*/ 	.short	(.L_17 - .L_16)


	//   ....[0]....
.L_16:
        /*004c*/ 	.word	0x00000070


	//   ....[1]....
        /*0050*/ 	.word	0x00000260


	//----- nvinfo : EIATTR_CRS_STACK_SIZE
	.align		4
.L_17:
        /*0054*/ 	.byte	0x04, 0x1e
        /*0056*/ 	.short	(.L_19 - .L_18)
.L_18:
        /*0058*/ 	.word	0x00000000


	//----- nvinfo : EIATTR_CBANK_PARAM_SIZE
	.align		4
.L_19:
        /*005c*/ 	.byte	0x03, 0x19
        /*005e*/ 	.short	0x0014


	//----- nvinfo : EIATTR_PARAM_CBANK
	.align		4
        /*0060*/ 	.byte	0x04, 0x0a
        /*0062*/ 	.short	(.L_21 - .L_20)
	.align		4
.L_20:
        /*0064*/ 	.word	index@(.nv.constant0._Z10sigmoidActPKfPfi)
        /*0068*/ 	.short	0x0380
        /*006a*/ 	.short	0x0014


	//----- nvinfo : EIATTR_SW_WAR
	.align		4
.L_21:
        /*006c*/ 	.byte	0x04, 0x36
        /*006e*/ 	.short	(.L_23 - .L_22)
.L_22:
        /*0070*/ 	.word	0x00000008
.L_23:


//--------------------- .nv.callgraph             --------------------------
	.section	.nv.callgraph,"",@"SHT_CUDA_CALLGRAPH"
	.align	4
	.sectionentsize	8
	.align		4
        /*0000*/ 	.word	0x00000000
	.align		4
        /*0004*/ 	.word	0xffffffff
	.align		4
        /*0008*/ 	.word	0x00000000
	.align		4
        /*000c*/ 	.word	0xfffffffe
	.align		4
        /*0010*/ 	.word	0x00000000
	.align		4
        /*0014*/ 	.word	0xfffffffd
	.align		4
        /*0018*/ 	.word	0x00000000
	.align		4
        /*001c*/ 	.word	0xfffffffc


//--------------------- .text._Z10sigmoidActPKfPfi --------------------------
	.section	.text._Z10sigmoidActPKfPfi,"ax",@progbits
	.align	128
        .global         _Z10sigmoidActPKfPfi
        .type           _Z10sigmoidActPKfPfi,@function
        .size           _Z10sigmoidActPKfPfi,(.L_x_8 - _Z10sigmoidActPKfPfi)
        .other          _Z10sigmoidActPKfPfi,@"STO_CUDA_ENTRY STV_DEFAULT"
_Z10sigmoidActPKfPfi:
.text._Z10sigmoidActPKfPfi:
[----:B------:R-:W-:Y:S01]  /*0000*/  LDC R1, c[0x0][0x37c] ;  /* 0x0000df00ff017b82 */ /* 0x000fe20000000800 */
[----:B------:R-:W0:Y:S07]  /*0010*/  S2R R0, SR_TID.X ;  /* 0x0000000000007919 */ /* 0x000e2e0000002100 */
[----:B------:R-:W0:Y:S01]  /*0020*/  S2UR UR4, SR_CTAID.X ;  /* 0x00000000000479c3 */ /* 0x000e220000002500 */
[----:B------:R-:W1:Y:S07]  /*0030*/  LDCU UR5, c[0x0][0x390] ;  /* 0x00007200ff0577ac */ /* 0x000e6e0008000800 */
[----:B------:R-:W0:Y:S02]  /*0040*/  LDC R3, c[0x0][0x360] ;  /* 0x0000d800ff037b82 */ /* 0x000e240000000800 */
[----:B0-----:R-:W-:-:S05]  /*0050*/  IMAD R3, R3, UR4, R0 ;  /* 0x0000000403037c24 */ /* 0x001fca000f8e0200 */
[----:B-1----:R-:W-:-:S13]  /*0060*/  ISETP.GE.AND P0, PT, R3, UR5, PT ;  /* 0x0000000503007c0c */ /* 0x002fda000bf06270 */
[----:B------:R-:W-:Y:S05]  /*0070*/  @P0 EXIT ;  /* 0x000000000000094d */ /* 0x000fea0003800000 */
[----:B------:R-:W0:Y:S01]  /*0080*/  LDC.64 R4, c[0x0][0x380] ;  /* 0x0000e000ff047b82 */ /* 0x000e220000000a00 */
[----:B------:R-:W1:Y:S01]  /*0090*/  LDCU.64 UR4, c[0x0][0x358] ;  /* 0x00006b00ff0477ac */ /* 0x000e620008000a00 */
[----:B0-----:R-:W-:-:S06]  /*00a0*/  IMAD.WIDE R4, R3, 0x4, R4 ;  /* 0x0000000403047825 */ /* 0x001fcc00078e0204 */
[----:B-1----:R-:W2:Y:S01]  /*00b0*/  LDG.E R4, desc[UR4][R4.64] ;  /* 0x0000000404047981 */ /* 0x002ea2000c1e1900 */
[----:B------:R-:W-:Y:S01]  /*00c0*/  IMAD.MOV.U32 R7, RZ, RZ, 0x3bbb989d ;  /* 0x3bbb989dff077424 */ /* 0x000fe200078e00ff */
[----:B------:R-:W-:Y:S01]  /*00d0*/  BSSY.RECONVERGENT B0, `(.L_x_0) ;  /* 0x0000015000007945 */ /* 0x000fe20003800200 */
[----:B------:R-:W-:Y:S02]  /*00e0*/  IMAD.MOV.U32 R9, RZ, RZ, 0x437c0000 ;  /* 0x437c0000ff097424 */ /* 0x000fe400078e00ff */
[----:B--2---:R-:W-:-:S04]  /*00f0*/  FFMA.SAT R0, R4, -R7, 0.5 ;  /* 0x3f00000004007423 */ /* 0x004fc80000002807 */
[----:B------:R-:W-:-:S04]  /*0100*/  FFMA.RM R0, R0, R9, 12582913 ;  /* 0x4b40000100007423 */ /* 0x000fc80000004009 */
[C---:B------:R-:W-:Y:S01]  /*0110*/  FADD R7, R0.reuse, -12583039 ;  /* 0xcb40007f00077421 */ /* 0x040fe20000000000 */
[----:B------:R-:W-:-:S03]  /*0120*/  SHF.L.U32 R0, R0, 0x17, RZ ;  /* 0x0000001700007819 */ /* 0x000fc600000006ff */
[----:B------:R-:W-:-:S04]  /*0130*/  FFMA R7, R4, -1.4426950216293334961, -R7 ;  /* 0xbfb8aa3b04077823 */ /* 0x000fc80000000807 */
[----:B------:R-:W-:-:S06]  /*0140*/  FFMA R7, R4, -1.925963033500011079e-08, R7 ;  /* 0xb2a5706004077823 */ /* 0x000fcc0000000007 */
[----:B------:R-:W0:Y:S02]  /*0150*/  MUFU.EX2 R7, R7 ;  /* 0x0000000700077308 */ /* 0x000e240000000800 */
[----:B0-----:R-:W-:-:S04]  /*0160*/  FFMA R0, R0, R7, 1 ;  /* 0x3f80000000007423 */ /* 0x001fc80000000007 */
[----:B------:R-:W-:-:S05]  /*0170*/  VIADD R2, R0, 0x1800000 ;  /* 0x0180000000027836 */ /* 0x000fca0000000000 */
[----:B------:R-:W-:-:S04]  /*0180*/  LOP3.LUT R2, R2, 0x7f800000, RZ, 0xc0, !PT ;  /* 0x7f80000002027812 */ /* 0x000fc800078ec0ff */
[----:B------:R-:W-:-:S13]  /*0190*/  ISETP.GT.U32.AND P0, PT, R2, 0x1ffffff, PT ;  /* 0x01ffffff0200780c */ /* 0x000fda0003f04070 */
[----:B------:R-:W-:Y:S05]  /*01a0*/  @P0 BRA `(.L_x_1) ;  /* 0x00000000000c0947 */ /* 0x000fea0003800000 */
[----:B------:R-:W-:-:S07]  /*01b0*/  MOV R4, 0x1d0 ;  /* 0x000001d000047802 */ /* 0x000fce0000000f00 */
[----:B------:R-:W-:Y:S05]  /*01c0*/  CALL.REL.NOINC `($__internal_0_$__cuda_sm20_rcp_rn_f32_slowpath) ;  /* 0x0000000000287944 */ /* 0x000fea0003c00000 */
[----:B------:R-:W-:Y:S05]  /*01d0*/  BRA `(.L_x_2) ;  /* 0x0000000000107947 */ /* 0x000fea0003800000 */
.L_x_1:
[----:B------:R-:W0:Y:S02]  /*01e0*/  MUFU.RCP R7, R0 ;  /* 0x0000000000077308 */ /* 0x000e240000001000 */
[----:B0-----:R-:W-:-:S04]  /*01f0*/  FFMA R2, R0, R7, -1 ;  /* 0xbf80000000027423 */ /* 0x001fc80000000007 */
[----:B------:R-:W-:-:S04]  /*0200*/  FADD.FTZ R2, -R2, -RZ ;  /* 0x800000ff02027221 */ /* 0x000fc80000010100 */
[----:B------:R-:W-:-:S07]  /*0210*/  FFMA R7, R7, R2, R7 ;  /* 0x0000000207077223 */ /* 0x000fce0000000007 */
.L_x_2:
[----:B------:R-:W-:Y:S05]  /*0220*/  BSYNC.RECONVERGENT B0 ;  /* 0x0000000000007941 */ /* 0x000fea0003800200 */
.L_x_0:
[----:B------:R-:W0:Y:S02]  /*0230*/  LDC.64 R4, c[0x0][0x388] ;  /* 0x0000e200ff047b82 */ /* 0x000e240000000a00 */
[----:B0-----:R-:W-:-:S05]  /*0240*/  IMAD.WIDE R2, R3, 0x4, R4 ;  /* 0x0000000403027825 */ /* 0x001fca00078e0204 */
[----:B------:R-:W-:Y:S01]  /*0250*/  STG.E desc[UR4][R2.64], R7 ;  /* 0x0000000702007986 */ /* 0x000fe2000c101904 */
[----:B------:R-:W-:Y:S05]  /*0260*/  EXIT ;  /* 0x000000000000794d */ /* 0x000fea0003800000 */
        .weak           $__internal_0_$__cuda_sm20_rcp_rn_f32_slowpath
        .type           $__internal_0_$__cuda_sm20_rcp_rn_f32_slowpath,@function
        .size           $__internal_0_$__cuda_sm20_rcp_rn_f32_slowpath,(.L_x_8 - $__internal_0_$__cuda_sm20_rcp_rn_f32_slowpath)
$__internal_0_$__cuda_sm20_rcp_rn_f32_slowpath:
[----:B------:R-:W-:Y:S01]  /*0270*/  IMAD.SHL.U32 R2, R0, 0x2, RZ ;  /* 0x0000000200027824 */ /* 0x000fe200078e00ff */
[----:B------:R-:W-:Y:S04]  /*0280*/  BSSY.RECONVERGENT B1, `(.L_x_3) ;  /* 0x0000030000017945 */ /* 0x000fe80003800200 */
[----:B------:R-:W-:-:S04]  /*0290*/  SHF.R.U32.HI R2, RZ, 0x18, R2 ;  /* 0x00000018ff027819 */ /* 0x000fc80000011602 */
[----:B------:R-:W-:-:S13]  /*02a0*/  ISETP.NE.U32.AND P0, PT, R2, RZ, PT ;  /* 0x000000ff0200720c */ /* 0x000fda0003f05070 */
[----:B------:R-:W-:Y:S05]  /*02b0*/  @P0 BRA `(.L_x_4) ;  /* 0x0000000000280947 */ /* 0x000fea0003800000 */
[----:B------:R-:W-:-:S04]  /*02c0*/  SHF.L.U32 R2, R0, 0x1, RZ ;  /* 0x0000000100027819 */ /* 0x000fc800000006ff */
[----:B------:R-:W-:-:S13]  /*02d0*/  ISETP.NE.AND P0, PT, R2, RZ, PT ;  /* 0x000000ff0200720c */ /* 0x000fda0003f05270 */
[----:B------:R-:W-:Y:S01]  /*02e0*/  @P0 FFMA R6, R0, 1.84467440737095516160e+19, RZ ;  /* 0x5f80000000060823 */ /* 0x000fe200000000ff */
[----:B------:R-:W-:Y:S08]  /*02f0*/  @!P0 MUFU.RCP R5, R0 ;  /* 0x0000000000058308 */ /* 0x000ff00000001000 */
[----:B------:R-:W0:Y:S02]  /*0300*/  @P0 MUFU.RCP R7, R6 ;  /* 0x0000000600070308 */ /* 0x000e240000001000 */
[----:B0-----:R-:W-:-:S04]  /*0310*/  @P0 FFMA R2, R6, R7, -1 ;  /* 0xbf80000006020423 */ /* 0x001fc80000000007 */
[----:B------:R-:W-:-:S04]  /*0320*/  @P0 FADD.FTZ R2, -R2, -RZ ;  /* 0x800000ff02020221 */ /* 0x000fc80000010100 */
[----:B------:R-:W-:-:S04]  /*0330*/  @P0 FFMA R2, R7, R2, R7 ;  /* 0x0000000207020223 */ /* 0x000fc80000000007 */
[----:B------:R-:W-:Y:S01]  /*0340*/  @P0 FFMA R5, R2, 1.84467440737095516160e+19, RZ ;  /* 0x5f80000002050823 */ /* 0x000fe200000000ff */
[----:B------:R-:W-:Y:S06]  /*0350*/  BRA `(.L_x_5) ;  /* 0x0000000000887947 */ /* 0x000fec0003800000 */
.L_x_4:
[----:B------:R-:W-:-:S05]  /*0360*/  VIADD R5, R2, 0xffffff03 ;  /* 0xffffff0302057836 */ /* 0x000fca0000000000 */
[----:B------:R-:W-:-:S13]  /*0370*/  ISETP.GT.U32.AND P0, PT, R5, 0x1, PT ;  /* 0x000000010500780c */ /* 0x000fda0003f04070 */
[----:B------:R-:W-:Y:S05]  /*0380*/  @P0 BRA `(.L_x_6) ;  /* 0x0000000000780947 */ /* 0x000fea0003800000 */
[----:B------:R-:W-:Y:S01]  /*0390*/  LOP3.LUT R6, R0, 0x7fffff, RZ, 0xc0, !PT ;  /* 0x007fffff00067812 */ /* 0x000fe200078ec0ff */
[----:B------:R-:W-:-:S03]  /*03a0*/  IMAD.MOV.U32 R10, RZ, RZ, 0x3 ;  /* 0x00000003ff0a7424 */ /* 0x000fc600078e00ff */
[----:B------:R-:W-:Y:S02]  /*03b0*/  LOP3.LUT R6, R6, 0x3f800000, RZ, 0xfc, !PT ;  /* 0x3f80000006067812 */ /* 0x000fe400078efcff */
[----:B------:R-:W-:Y:S02]  /*03c0*/  SHF.L.U32 R11, R10, R5, RZ ;  /* 0x000000050a0b7219 */ /* 0x000fe400000006ff */
[----:B------:R-:W0:Y:S02]  /*03d0*/  MUFU.RCP R7, R6 ;  /* 0x0000000600077308 */ /* 0x000e240000001000 */
[----:B0-----:R-:W-:-:S04]  /*03e0*/  FFMA R8, R6, R7, -1 ;  /* 0xbf80000006087423 */ /* 0x001fc80000000007 */
[----:B------:R-:W-:-:S04]  /*03f0*/  FADD.FTZ R8, -R8, -RZ ;  /* 0x800000ff08087221 */ /* 0x000fc80000010100 */
[CCC-:B------:R-:W-:Y:S01]  /*0400*/  FFMA.RM R9, R7.reuse, R8.reuse, R7.reuse ;  /* 0x0000000807097223 */ /* 0x1c0fe20000004007 */
[----:B------:R-:W-:-:S04]  /*0410*/  FFMA.RP R8, R7, R8, R7 ;  /* 0x0000000807087223 */ /* 0x000fc80000008007 */
[C---:B------:R-:W-:Y:S02]  /*0420*/  LOP3.LUT R7, R9.reuse, 0x7fffff, RZ, 0xc0, !PT ;  /* 0x007fffff09077812 */ /* 0x040fe400078ec0ff */
[----:B------:R-:W-:Y:S02]  /*0430*/  FSETP.NEU.FTZ.AND P0, PT, R9, R8, PT ;  /* 0x000000080900720b */ /* 0x000fe40003f1d000 */
[----:B------:R-:W-:Y:S02]  /*0440*/  LOP3.LUT R8, R7, 0x800000, RZ, 0xfc, !PT ;  /* 0x0080000007087812 */ /* 0x000fe400078efcff */
[----:B------:R-:W-:Y:S02]  /*0450*/  SEL R7, RZ, 0xffffffff, !P0 ;  /* 0xffffffffff077807 */ /* 0x000fe40004000000 */
[----:B------:R-:W-:Y:S02]  /*0460*/  LOP3.LUT R6, R11, R8, RZ, 0xc0, !PT ;  /* 0x000000080b067212 */ /* 0x000fe400078ec0ff */
[----:B------:R-:W-:-:S02]  /*0470*/  IADD3 R7, PT, PT, -R7, RZ, RZ ;  /* 0x000000ff07077210 */ /* 0x000fc40007ffe1ff */
[-C--:B------:R-:W-:Y:S02]  /*0480*/  SHF.R.U32.HI R6, RZ, R5.reuse, R6 ;  /* 0x00000005ff067219 */ /* 0x080fe40000011606 */
[----:B------:R-:W-:Y:S02]  /*0490*/  LOP3.LUT P1, RZ, R7, R5, R8, 0xf8, !PT ;  /* 0x0000000507ff7212 */ /* 0x000fe4000782f808 */
[C---:B------:R-:W-:Y:S02]  /*04a0*/  LOP3.LUT P0, RZ, R6.reuse, 0x1, RZ, 0xc0, !PT ;  /* 0x0000000106ff7812 */ /* 0x040fe4000780c0ff */
[----:B------:R-:W-:-:S04]  /*04b0*/  LOP3.LUT P2, RZ, R6, 0x2, RZ, 0xc0, !PT ;  /* 0x0000000206ff7812 */ /* 0x000fc8000784c0ff */
[----:B------:R-:W-:Y:S02]  /*04c0*/  PLOP3.LUT P0, PT, P0, P1, P2, 0xe0, 0x0 ;  /* 0x000000000000781c */ /* 0x000fe40000703c20 */
[----:B------:R-:W-:Y:S02]  /*04d0*/  LOP3.LUT P1, RZ, R0, 0x7fffff, RZ, 0xc0, !PT ;  /* 0x007fffff00ff7812 */ /* 0x000fe4000782c0ff */
[----:B------:R-:W-:-:S05]  /*04e0*/  SEL R5, RZ, 0x1, !P0 ;  /* 0x00000001ff057807 */ /* 0x000fca0004000000 */
[----:B------:R-:W-:-:S05]  /*04f0*/  IMAD.MOV R5, RZ, RZ, -R5 ;  /* 0x000000ffff057224 */ /* 0x000fca00078e0a05 */
[----:B------:R-:W-:Y:S02]  /*0500*/  ISETP.GE.AND P0, PT, R5, RZ, PT ;  /* 0x000000ff0500720c */ /* 0x000fe40003f06270 */
[----:B------:R-:W-:-:S04]  /*0510*/  IADD3 R5, PT, PT, R2, -0xfc, RZ ;  /* 0xffffff0402057810 */ /* 0x000fc80007ffe0ff */
[----:B------:R-:W-:-:S07]  /*0520*/  SHF.R.U32.HI R5, RZ, R5, R8 ;  /* 0x00000005ff057219 */ /* 0x000fce0000011608 */
[----:B------:R-:W-:-:S05]  /*0530*/  @!P0 VIADD R5, R5, 0x1 ;  /* 0x0000000105058836 */ /* 0x000fca0000000000 */
[----:B------:R-:W-:-:S04]  /*0540*/  @!P1 SHF.L.U32 R5, R5, 0x1, RZ ;  /* 0x0000000105059819 */ /* 0x000fc800000006ff */
[----:B------:R-:W-:Y:S01]  /*0550*/  LOP3.LUT R5, R5, 0x80000000, R0, 0xf8, !PT ;  /* 0x8000000005057812 */ /* 0x000fe200078ef800 */
[----:B------:R-:W-:Y:S06]  /*0560*/  BRA `(.L_x_5) ;  /* 0x0000000000047947 */ /* 0x000fec0003800000 */
.L_x_6:
[----:B------:R0:W1:Y:S02]  /*0570*/  MUFU.RCP R5, R0 ;  /* 0x0000000000057308 */ /* 0x0000640000001000 */
.L_x_5:
[----:B------:R-:W-:Y:S05]  /*0580*/  BSYNC.RECONVERGENT B1 ;  /* 0x0000000000017941 */ /* 0x000fea0003800200 */
.L_x_3:
[----:B-1----:R-:W-:Y:S02]  /*0590*/  IMAD.MOV.U32 R7, RZ, RZ, R5 ;  /* 0x000000ffff077224 */ /* 0x002fe400078e0005 */
[----:B------:R-:W-:-:S04]  /*05a0*/  HFMA2 R5, -RZ, RZ, 0, 0 ;  /* 0x00000000ff057431 */ /* 0x000fc800000001ff */
[----:B0-----:R-:W-:Y:S05]  /*05b0*/  RET.REL.NODEC R4 `(_Z10sigmoidActPKfPfi) ;  /* 0xfffffff804907950 */ /* 0x001fea0003c3ffff */
.L_x_7:
[----:B------:R-:W-:-:S00]  /*05c0*/  BRA `(.L_x_7) ;  /* 0xfffffffc00fc7947 */ /* 0x000fc0000383ffff */
[----:B------:R-:W-:-:S00]  /*05d0*/  NOP ;  /* 0x0000000000007918 */ /* 0x000fc00000000000 */
        /* <DEDUP_REMOVED lines=10> */
.L_x_8:


//--------------------- .nv.shared.reserved.0     --------------------------
	.section	.nv.shared.reserved.0,"aw",@nobits
	.weak		__nv_reservedSMEM_offset_0_alias
	.size		__nv_reservedSMEM_offset_0_alias, 0, 64
	.other		__nv_reservedSMEM_offset_0_alias,@"STO_CUDA_RESERVED_SHARED STV_DEFAULT"
__nv_reservedSMEM_offset_0_alias:
	.zero		0
	.zero		64


//--------------------- .nv.constant0._Z10sigmoidActPKfPfi --------------------------
	.section	.nv.constant0._Z10sigmoidActPKfPfi,"a",@progbits
	.sectionflags	@""
	.align	4
.nv.constant0._Z10sigmoidActPKfPfi:
	.zero		916


//--------------------- SYMBOLS --------------------------

	.type		.nv.reservedSmem.offset0,@object
	.size		.nv.reservedSmem.offset0,0x4
